//
// Generated by NVIDIA NVVM Compiler
//
// Compiler Build ID: CL-36424714
// Cuda compilation tools, release 13.0, V13.0.88
// Based on NVVM 20.0.0
//

.version 9.0
.target sm_100
.address_size 64

	// .globl	_Z3addPiS_S_

.visible .entry _Z3addPiS_S_(
	.param .u64 .ptr .align 1 _Z3addPiS_S__param_0,
	.param .u64 .ptr .align 1 _Z3addPiS_S__param_1,
	.param .u64 .ptr .align 1 _Z3addPiS_S__param_2
)
{
	.reg .b32 	%r<9>;
	.reg .b64 	%rd<11>;

	ld.param.u64 	%rd1, [_Z3addPiS_S__param_0];
	ld.param.u64 	%rd2, [_Z3addPiS_S__param_1];
	ld.param.u64 	%rd3, [_Z3addPiS_S__param_2];
	mov.u32 	%r1, %tid.x;
	shl.b32 	%r2, %r1, 1;
	cvta.to.global.u64 	%rd4, %rd1;
	cvta.to.global.u64 	%rd5, %rd2;
	cvta.to.global.u64 	%rd6, %rd3;
	mul.wide.u32 	%rd7, %r2, 4;
	add.s64 	%rd8, %rd4, %rd7;
	ld.global.u32 	%r3, [%rd8];
	add.s64 	%rd9, %rd5, %rd7;
	ld.global.u32 	%r4, [%rd9];
	add.s32 	%r5, %r4, %r3;
	add.s64 	%rd10, %rd6, %rd7;
	st.global.u32 	[%rd10], %r5;
	ld.global.u32 	%r6, [%rd8+4];
	ld.global.u32 	%r7, [%rd9+4];
	add.s32 	%r8, %r7, %r6;
	st.global.u32 	[%rd10+4], %r8;
	ret;

}


// ===== COMPILED SASS (sm_100) =====

	.target	sm_100

	.elftype	@"ET_EXEC"


//--------------------- .note.nv.tkinfo           --------------------------
	.section	.note.nv.tkinfo,"",@"SHT_NOTE"
	.sectionflags	@"SHF_NOTE_NV_TKINFO"
	.tkinfo
        /*0018*/ 	.word	0x00000002
        /*0030*/ 	.string	""
        /*0030*/ 	.string	"ptxas"
        /*0030*/ 	.string	"Cuda compilation tools, release 13.0, V13.0.88"
        /*0030*/ 	.string	"Build cuda_13.0.r13.0/compiler.36424714_0"
        /*0030*/ 	.string	"-arch sm_100 -m 64 "



//--------------------- .note.nv.cuinfo           --------------------------
	.section	.note.nv.cuinfo,"",@"SHT_NOTE"
	.sectionflags	@"SHF_NOTE_NV_CUINFO"
        /*0018*/ 	.short	0x0002
        /*001a*/ 	.short	0x0064
        /*001c*/ 	.short	0x0082
	.zero		2


//--------------------- .nv.info                  --------------------------
	.section	.nv.info,"",@"SHT_CUDA_INFO"
	.align	4


	//----- nvinfo : EIATTR_REGCOUNT
	.align		4
        /*0000*/ 	.byte	0x04, 0x2f
        /*0002*/ 	.short	(.L_1 - .L_0)
	.align		4
.L_0:
        /*0004*/ 	.word	index@(_Z3addPiS_S_)
        /*0008*/ 	.word	0x0000000e


	//----- nvinfo : EIATTR_FRAME_SIZE
	.align		4
.L_1:
        /*000c*/ 	.byte	0x04, 0x11
        /*000e*/ 	.short	(.L_3 - .L_2)
	.align		4
.L_2:
        /*0010*/ 	.word	index@(_Z3addPiS_S_)
        /*0014*/ 	.word	0x00000000


	//----- nvinfo : EIATTR_MIN_STACK_SIZE
	.align		4
.L_3:
        /*0018*/ 	.byte	0x04, 0x12
        /*001a*/ 	.short	(.L_5 - .L_4)
	.align		4
.L_4:
        /*001c*/ 	.word	index@(_Z3addPiS_S_)
        /*0020*/ 	.word	0x00000000
.L_5:


//--------------------- .nv.compat                --------------------------
	.section	.nv.compat,"",@"SHT_CUDA_COMPAT_INFO"
	.align	4
        /*0000*/ 	.byte	0x02, 0x09, 0x00, 0x00, 0x02, 0x02, 0x01, 0x00, 0x02, 0x05, 0x05, 0x00, 0x03, 0x07, 0x01, 0x01
        /*0010*/ 	.byte	0x02, 0x03, 0x00, 0x00, 0x02, 0x06, 0x01, 0x00, 0x04, 0x0b, 0x08, 0x00, 0x09, 0x00, 0x00, 0x00
        /*0020*/ 	.byte	0x00, 0x00, 0x00, 0x00


//--------------------- .nv.info._Z3addPiS_S_     --------------------------
	.section	.nv.info._Z3addPiS_S_,"",@"SHT_CUDA_INFO"
	.sectionflags	@""
	.align	4


	//----- nvinfo : EIATTR_CUDA_API_VERSION
	.align		4
        /*0000*/ 	.byte	0x04, 0x37
        /*0002*/ 	.short	(.L_7 - .L_6)
.L_6:
        /*0004*/ 	.word	0x00000082


	//----- nvinfo : EIATTR_KPARAM_INFO
	.align		4
.L_7:
        /*0008*/ 	.byte	0x04, 0x17
        /*000a*/ 	.short	(.L_9 - .L_8)
.L_8:
        /*000c*/ 	.word	0x00000000
        /*0010*/ 	.short	0x0002
        /*0012*/ 	.short	0x0010
        /*0014*/ 	.byte	0x00, 0xf5, 0x21, 0x00


	//----- nvinfo : EIATTR_KPARAM_INFO
	.align		4
.L_9:
        /*0018*/ 	.byte	0x04, 0x17
        /*001a*/ 	.short	(.L_11 - .L_10)
.L_10:
        /*001c*/ 	.word	0x00000000
        /*0020*/ 	.short	0x0001
        /*0022*/ 	.short	0x0008
        /*0024*/ 	.byte	0x00, 0xf5, 0x21, 0x00


	//----- nvinfo : EIATTR_KPARAM_INFO
	.align		4
.L_11:
        /*0028*/ 	.byte	0x04, 0x17
        /*002a*/ 	.short	(.L_13 - .L_12)
.L_12:
        /*002c*/ 	.word	0x00000000
        /*0030*/ 	.short	0x0000
        /*0032*/ 	.short	0x0000
        /*0034*/ 	.byte	0x00, 0xf5, 0x21, 0x00


	//----- nvinfo : EIATTR_SPARSE_MMA_MASK
	.align		4
.L_13:
        /*0038*/ 	.byte	0x03, 0x50
        /*003a*/ 	.short	0x0000


	//----- nvinfo : EIATTR_MAXREG_COUNT
	.align		4
        /*003c*/ 	.byte	0x03, 0x1b
        /*003e*/ 	.short	0x00ff


	//----- nvinfo : EIATTR_MERCURY_ISA_VERSION
	.align		4
        /*0040*/ 	.byte	0x03, 0x5f
        /*0042*/ 	.short	0x0101


	//----- nvinfo : EIATTR_VRC_CTA_INIT_COUNT
	.align		4
        /*0044*/ 	.byte	0x02, 0x4a
	.zero		1
	.zero		1


	//----- nvinfo : EIATTR_EXIT_INSTR_OFFSETS
	.align		4
        /*0048*/ 	.byte	0x04, 0x1c
        /*004a*/ 	.short	(.L_15 - .L_14)


	//   ....[0]....
.L_14:
        /*004c*/ 	.word	0x00000120


	//----- nvinfo : EIATTR_CBANK_PARAM_SIZE
	.align		4
.L_15:
        /*0050*/ 	.byte	0x03, 0x19
        /*0052*/ 	.short	0x0018


	//----- nvinfo : EIATTR_PARAM_CBANK
	.align		4
        /*0054*/ 	.byte	0x04, 0x0a
        /*0056*/ 	.short	(.L_17 - .L_16)
	.align		4
.L_16:
        /*0058*/ 	.word	index@(.nv.constant0._Z3addPiS_S_)
        /*005c*/ 	.short	0x0380
        /*005e*/ 	.short	0x0018


	//----- nvinfo : EIATTR_SW_WAR
	.align		4
.L_17:
        /*0060*/ 	.byte	0x04, 0x36
        /*0062*/ 	.short	(.L_19 - .L_18)
.L_18:
        /*0064*/ 	.word	0x00000008
.L_19:


//--------------------- .nv.callgraph             --------------------------
	.section	.nv.callgraph,"",@"SHT_CUDA_CALLGRAPH"
	.align	4
	.sectionentsize	8
	.align		4
        /*0000*/ 	.word	0x00000000
	.align		4
        /*0004*/ 	.word	0xffffffff
	.align		4
        /*0008*/ 	.word	0x00000000
	.align		4
        /*000c*/ 	.word	0xfffffffe
	.align		4
        /*0010*/ 	.word	0x00000000
	.align		4
        /*0014*/ 	.word	0xfffffffd
	.align		4
        /*0018*/ 	.word	0x00000000
	.align		4
        /*001c*/ 	.word	0xfffffffc


//--------------------- .text._Z3addPiS_S_        --------------------------
	.section	.text._Z3addPiS_S_,"ax",@progbits
	.align	128
        .global         _Z3addPiS_S_
        .type           _Z3addPiS_S_,@function
        .size           _Z3addPiS_S_,(.L_x_1 - _Z3addPiS_S_)
        .other          _Z3addPiS_S_,@"STO_CUDA_ENTRY STV_DEFAULT"
_Z3addPiS_S_:
.text._Z3addPiS_S_:
[----:B------:R-:W-:Y:S01]  /*0000*/  LDC R1, c[0x0][0x37c] ;  /* 0x0000df00ff017b82 */ /* 0x000fe20000000800 */
[----:B------:R-:W0:Y:S07]  /*0010*/  S2R R9, SR_TID.X ;  /* 0x0000000000097919 */ /* 0x000e2e0000002100 */
[----:B------:R-:W1:Y:S01]  /*0020*/  LDC.64 R2, c[0x0][0x380] ;  /* 0x0000e000ff027b82 */ /* 0x000e620000000a00 */
[----:B------:R-:W2:Y:S07]  /*0030*/  LDCU.64 UR4, c[0x0][0x358] ;  /* 0x00006b00ff0477ac */ /* 0x000eae0008000a00 */
[----:B------:R-:W3:Y:S08]  /*0040*/  LDC.64 R4, c[0x0][0x388] ;  /* 0x0000e200ff047b82 */ /* 0x000ef00000000a00 */
[----:B------:R-:W4:Y:S01]  /*0050*/  LDC.64 R6, c[0x0][0x390] ;  /* 0x0000e400ff067b82 */ /* 0x000f220000000a00 */
[----:B0-----:R-:W-:-:S05]  /*0060*/  SHF.L.U32 R9, R9, 0x1, RZ ;  /* 0x0000000109097819 */ /* 0x001fca00000006ff */
[----:B-1----:R-:W-:-:S04]  /*0070*/  IMAD.WIDE.U32 R2, R9, 0x4, R2 ;  /* 0x0000000409027825 */ /* 0x002fc800078e0002 */
[C---:B---3--:R-:W-:Y:S01]  /*0080*/  IMAD.WIDE.U32 R4, R9.reuse, 0x4, R4 ;  /* 0x0000000409047825 */ /* 0x048fe200078e0004 */
[----:B--2---:R-:W2:Y:S04]  /*0090*/  LDG.E R0, desc[UR4][R2.64] ;  /* 0x0000000402007981 */ /* 0x004ea8000c1e1900 */
[----:B------:R-:W2:Y:S01]  /*00a0*/  LDG.E R11, desc[UR4][R4.64] ;  /* 0x00000004040b7981 */ /* 0x000ea2000c1e1900 */
[----:B----4-:R-:W-:Y:S01]  /*00b0*/  IMAD.WIDE.U32 R6, R9, 0x4, R6 ;  /* 0x0000000409067825 */ /* 0x010fe200078e0006 */
[----:B--2---:R-:W-:-:S05]  /*00c0*/  IADD3 R11, PT, PT, R0, R11, RZ ;  /* 0x0000000b000b7210 */ /* 0x004fca0007ffe0ff */
[----:B------:R-:W-:Y:S04]  /*00d0*/  STG.E desc[UR4][R6.64], R11 ;  /* 0x0000000b06007986 */ /* 0x000fe8000c101904 */
[----:B------:R-:W2:Y:S04]  /*00e0*/  LDG.E R0, desc[UR4][R2.64+0x4] ;  /* 0x0000040402007981 */ /* 0x000ea8000c1e1900 */
[----:B------:R-:W2:Y:S02]  /*00f0*/  LDG.E R9, desc[UR4][R4.64+0x4] ;  /* 0x0000040404097981 */ /* 0x000ea4000c1e1900 */
[----:B--2---:R-:W-:-:S05]  /*0100*/  IADD3 R9, PT, PT, R0, R9, RZ ;  /* 0x0000000900097210 */ /* 0x004fca0007ffe0ff */
[----:B------:R-:W-:Y:S01]  /*0110*/  STG.E desc[UR4][R6.64+0x4], R9 ;  /* 0x0000040906007986 */ /* 0x000fe2000c101904 */
[----:B------:R-:W-:Y:S05]  /*0120*/  EXIT ;  /* 0x000000000000794d */ /* 0x000fea0003800000 */
.L_x_0:
[----:B------:R-:W-:-:S00]  /*0130*/  BRA `(.L_x_0) ;  /* 0xfffffffc00fc7947 */ /* 0x000fc0000383ffff */
[----:B------:R-:W-:-:S00]  /*0140*/  NOP ;  /* 0x0000000000007918 */ /* 0x000fc00000000000 */
        /* <DEDUP_REMOVED lines=11> */
.L_x_1:


//--------------------- .nv.shared.reserved.0     --------------------------
	.section	.nv.shared.reserved.0,"aw",@nobits
	.weak		__nv_reservedSMEM_offset_0_alias
	.size		__nv_reservedSMEM_offset_0_alias, 0, 64
	.other		__nv_reservedSMEM_offset_0_alias,@"STO_CUDA_RESERVED_SHARED STV_DEFAULT"
__nv_reservedSMEM_offset_0_alias:
	.zero		0
	.zero		64


//--------------------- .nv.constant0._Z3addPiS_S_ --------------------------
	.section	.nv.constant0._Z3addPiS_S_,"a",@progbits
	.sectionflags	@""
	.align	4
.nv.constant0._Z3addPiS_S_:
	.zero		920


//--------------------- SYMBOLS --------------------------

	.type		.nv.reservedSmem.offset0,@object
	.size		.nv.reservedSmem.offset0,0x4
